	.headerflags	@"EF_CUDA_TEXMODE_UNIFIED EF_CUDA_64BIT_ADDRESS EF_CUDA_ACCELERATORS EF_CUDA_SM90 EF_CUDA_VIRTUAL_SM(EF_CUDA_SM90)"
	.elftype	@"ET_EXEC"


//--------------------- .nv.info                  --------------------------
	.section	.nv.info,"",@"SHT_CUDA_INFO"
	.align	4


	//----- nvinfo : EIATTR_REGCOUNT
	.align		4
        /*0000*/ 	.byte	0x04, 0x2f
        /*0002*/ 	.short	(.L_3 - .L_2)
	.align		4
.L_2:
        /*0004*/ 	.word	index@(triton_poi_fused__native_batch_norm_legit_no_training_add_relu_26)
        /*0008*/ 	.word	0x0000002c


	//----- nvinfo : EIATTR_MIN_STACK_SIZE
	.align		4
.L_3:
        /*000c*/ 	.byte	0x04, 0x12
        /*000e*/ 	.short	(.L_5 - .L_4)
	.align		4
.L_4:
        /*0010*/ 	.word	index@(triton_poi_fused__native_batch_norm_legit_no_training_add_relu_26)
        /*0014*/ 	.word	0x00000000


	//----- nvinfo : EIATTR_FRAME_SIZE
	.align		4
.L_5:
        /*0018*/ 	.byte	0x04, 0x11
        /*001a*/ 	.short	(.L_7 - .L_6)
	.align		4
.L_6:
        /*001c*/ 	.word	index@(triton_poi_fused__native_batch_norm_legit_no_training_add_relu_26)
        /*0020*/ 	.word	0x00000000


	//----- nvinfo : EIATTR_MIN_STACK_SIZE
	.align		4
.L_7:
        /*0024*/ 	.byte	0x04, 0x12
        /*0026*/ 	.short	(.L_9 - .L_8)
	.align		4
.L_8:
        /*0028*/ 	.word	index@(triton_poi_fused__native_batch_norm_legit_no_training_add_relu_26)
        /*002c*/ 	.word	0x00000000
.L_9:


//--------------------- .nv.info.triton_poi_fused__native_batch_norm_legit_no_training_add_relu_26 --------------------------
	.section	.nv.info.triton_poi_fused__native_batch_norm_legit_no_training_add_relu_26,"",@"SHT_CUDA_INFO"
	.sectionflags	@""
	.align	4


	//----- nvinfo : EIATTR_CUDA_API_VERSION
	.align		4
        /*0000*/ 	.byte	0x04, 0x37
        /*0002*/ 	.short	(.L_11 - .L_10)
.L_10:
        /*0004*/ 	.word	0x0000007c


	//----- nvinfo : EIATTR_KPARAM_INFO
	.align		4
.L_11:
        /*0008*/ 	.byte	0x04, 0x17
        /*000a*/ 	.short	(.L_13 - .L_12)
.L_12:
        /*000c*/ 	.word	0x00000000
        /*0010*/ 	.short	0x0008
        /*0012*/ 	.short	0x003c
        /*0014*/ 	.byte	0x00, 0xf0, 0x11, 0x00


	//----- nvinfo : EIATTR_KPARAM_INFO
	.align		4
.L_13:
        /*0018*/ 	.byte	0x04, 0x17
        /*001a*/ 	.short	(.L_15 - .L_14)
.L_14:
        /*001c*/ 	.word	0x00000000
        /*0020*/ 	.short	0x0007
        /*0022*/ 	.short	0x0038
        /*0024*/ 	.byte	0x00, 0xf0, 0x11, 0x00


	//----- nvinfo : EIATTR_KPARAM_INFO
	.align		4
.L_15:
        /*0028*/ 	.byte	0x04, 0x17
        /*002a*/ 	.short	(.L_17 - .L_16)
.L_16:
        /*002c*/ 	.word	0x00000000
        /*0030*/ 	.short	0x0006
        /*0032*/ 	.short	0x0030
        /*0034*/ 	.byte	0x00, 0xf4, 0x21, 0x00


	//----- nvinfo : EIATTR_KPARAM_INFO
	.align		4
.L_17:
        /*0038*/ 	.byte	0x04, 0x17
        /*003a*/ 	.short	(.L_19 - .L_18)
.L_18:
        /*003c*/ 	.word	0x00000000
        /*0040*/ 	.short	0x0005
        /*0042*/ 	.short	0x0028
        /*0044*/ 	.byte	0x00, 0xf4, 0x21, 0x00


	//----- nvinfo : EIATTR_KPARAM_INFO
	.align		4
.L_19:
        /*0048*/ 	.byte	0x04, 0x17
        /*004a*/ 	.short	(.L_21 - .L_20)
.L_20:
        /*004c*/ 	.word	0x00000000
        /*0050*/ 	.short	0x0004
        /*0052*/ 	.short	0x0020
        /*0054*/ 	.byte	0x00, 0xf4, 0x21, 0x00


	//----- nvinfo : EIATTR_KPARAM_INFO
	.align		4
.L_21:
        /*0058*/ 	.byte	0x04, 0x17
        /*005a*/ 	.short	(.L_23 - .L_22)
.L_22:
        /*005c*/ 	.word	0x00000000
        /*0060*/ 	.short	0x0003
        /*0062*/ 	.short	0x0018
        /*0064*/ 	.byte	0x00, 0xf4, 0x21, 0x00


	//----- nvinfo : EIATTR_KPARAM_INFO
	.align		4
.L_23:
        /*0068*/ 	.byte	0x04, 0x17
        /*006a*/ 	.short	(.L_25 - .L_24)
.L_24:
        /*006c*/ 	.word	0x00000000
        /*0070*/ 	.short	0x0002
        /*0072*/ 	.short	0x0010
        /*0074*/ 	.byte	0x00, 0xf4, 0x21, 0x00


	//----- nvinfo : EIATTR_KPARAM_INFO
	.align		4
.L_25:
        /*0078*/ 	.byte	0x04, 0x17
        /*007a*/ 	.short	(.L_27 - .L_26)
.L_26:
        /*007c*/ 	.word	0x00000000
        /*0080*/ 	.short	0x0001
        /*0082*/ 	.short	0x0008
        /*0084*/ 	.byte	0x00, 0xf4, 0x21, 0x00


	//----- nvinfo : EIATTR_KPARAM_INFO
	.align		4
.L_27:
        /*0088*/ 	.byte	0x04, 0x17
        /*008a*/ 	.short	(.L_29 - .L_28)
.L_28:
        /*008c*/ 	.word	0x00000000
        /*0090*/ 	.short	0x0000
        /*0092*/ 	.short	0x0000
        /*0094*/ 	.byte	0x00, 0xf4, 0x21, 0x00


	//----- nvinfo : EIATTR_SPARSE_MMA_MASK
	.align		4
.L_29:
        /*0098*/ 	.byte	0x03, 0x50
        /*009a*/ 	.short	0x0000


	//----- nvinfo : EIATTR_MAXREG_COUNT
	.align		4
        /*009c*/ 	.byte	0x03, 0x1b
        /*009e*/ 	.short	0x00ff


	//----- nvinfo : EIATTR_EXIT_INSTR_OFFSETS
	.align		4
        /*00a0*/ 	.byte	0x04, 0x1c
        /*00a2*/ 	.short	(.L_31 - .L_30)


	//   ....[0]....
.L_30:
        /*00a4*/ 	.word	0x00001030


	//   ....[1]....
        /*00a8*/ 	.word	0x00001080


	//----- nvinfo : EIATTR_REQNTID
	.align		4
.L_31:
        /*00ac*/ 	.byte	0x04, 0x10
        /*00ae*/ 	.short	(.L_33 - .L_32)
.L_32:
        /*00b0*/ 	.word	0x00000080
        /*00b4*/ 	.word	0x00000001
        /*00b8*/ 	.word	0x00000001


	//----- nvinfo : EIATTR_CBANK_PARAM_SIZE
	.align		4
.L_33:
        /*00bc*/ 	.byte	0x03, 0x19
        /*00be*/ 	.short	0x0040


	//----- nvinfo : EIATTR_PARAM_CBANK
	.align		4
        /*00c0*/ 	.byte	0x04, 0x0a
        /*00c2*/ 	.short	(.L_35 - .L_34)
	.align		4
.L_34:
        /*00c4*/ 	.word	index@(.nv.constant0.triton_poi_fused__native_batch_norm_legit_no_training_add_relu_26)
        /*00c8*/ 	.short	0x0210
        /*00ca*/ 	.short	0x0040


	//----- nvinfo : EIATTR_SW_WAR
	.align		4
.L_35:
        /*00cc*/ 	.byte	0x04, 0x36
        /*00ce*/ 	.short	(.L_37 - .L_36)
.L_36:
        /*00d0*/ 	.word	0x00000008
.L_37:


//--------------------- .nv.callgraph             --------------------------
	.section	.nv.callgraph,"",@"SHT_CUDA_CALLGRAPH"
	.align	4
	.sectionentsize	8
	.align		4
        /*0000*/ 	.word	0x00000000
	.align		4
        /*0004*/ 	.word	0xffffffff
	.align		4
        /*0008*/ 	.word	0x00000000
	.align		4
        /*000c*/ 	.word	0xfffffffe
	.align		4
        /*0010*/ 	.word	0x00000000
	.align		4
        /*0014*/ 	.word	0xfffffffd
	.align		4
        /*0018*/ 	.word	0x00000000
	.align		4
        /*001c*/ 	.word	0xfffffffc


//--------------------- .nv.constant4             --------------------------
	.section	.nv.constant4,"a",@progbits
	.align	8
	.align		8
.nv.constant4:
        /*0000*/ 	.dword	_$_str
	.align		8
        /*0008*/ 	.dword	_$_str_$_2


//--------------------- .text.triton_poi_fused__native_batch_norm_legit_no_training_add_relu_26 --------------------------
	.section	.text.triton_poi_fused__native_batch_norm_legit_no_training_add_relu_26,"ax",@progbits
	.sectionflags	@"SHF_BARRIERS=1"
	.align	128
        .global         triton_poi_fused__native_batch_norm_legit_no_training_add_relu_26
        .type           triton_poi_fused__native_batch_norm_legit_no_training_add_relu_26,@function
        .size           triton_poi_fused__native_batch_norm_legit_no_training_add_relu_26,(.L_x_1 - triton_poi_fused__native_batch_norm_legit_no_training_add_relu_26)
        .other          triton_poi_fused__native_batch_norm_legit_no_training_add_relu_26,@"STO_CUDA_ENTRY STV_DEFAULT"
triton_poi_fused__native_batch_norm_legit_no_training_add_relu_26:
.text.triton_poi_fused__native_batch_norm_legit_no_training_add_relu_26:
[----:B------:R-:W0:Y:S01]  /*0000*/  LDC R1, c[0x0][0x28] ;  /* 0x00000a00ff017b82 */ /* 0x000e220000000800 */
[----:B------:R-:W1:Y:S07]  /*0010*/  S2R R38, SR_TID.X ;  /* 0x0000000000267919 */ /* 0x000e6e0000002100 */
[----:B------:R-:W2:Y:S01]  /*0020*/  LDC.64 R30, c[0x0][0x220] ;  /* 0x00008800ff1e7b82 */ /* 0x000ea20000000a00 */
[----:B------:R-:W-:Y:S02]  /*0030*/  CS2R R8, SRZ ;  /* 0x0000000000087805 */ /* 0x000fe4000001ff00 */
[----:B------:R-:W-:Y:S01]  /*0040*/  CS2R R10, SRZ ;  /* 0x00000000000a7805 */ /* 0x000fe2000001ff00 */
[----:B------:R-:W3:Y:S01]  /*0050*/  S2R R3, SR_CTAID.X ;  /* 0x0000000000037919 */ /* 0x000ee20000002500 */
[----:B------:R-:W-:Y:S01]  /*0060*/  ULDC.64 UR6, c[0x0][0x208] ;  /* 0x0000820000067ab9 */ /* 0x000fe20000000a00 */
[----:B------:R-:W4:Y:S02]  /*0070*/  S2R R2, SR_CTAID.Y ;  /* 0x0000000000027919 */ /* 0x000f240000002600 */
[----:B------:R-:W5:Y:S08]  /*0080*/  LDC.64 R32, c[0x0][0x218] ;  /* 0x00008600ff207b82 */ /* 0x000f700000000a00 */
[----:B------:R-:W5:Y:S01]  /*0090*/  LDC.64 R40, c[0x0][0x210] ;  /* 0x00008400ff287b82 */ /* 0x000f620000000a00 */
[----:B-1----:R-:W-:-:S02]  /*00a0*/  IMAD.SHL.U32 R0, R38, 0x4, RZ ;  /* 0x0000000426007824 */ /* 0x002fc400078e00ff */
[----:B---3--:R-:W-:-:S03]  /*00b0*/  IMAD.SHL.U32 R3, R3, 0x400, RZ ;  /* 0x0000040003037824 */ /* 0x008fc600078e00ff */
[----:B------:R-:W-:-:S04]  /*00c0*/  LOP3.LUT R0, R0, 0x1fc, RZ, 0xc0, !PT ;  /* 0x000001fc00007812 */ /* 0x000fc800078ec0ff */
[----:B------:R-:W-:-:S04]  /*00d0*/  LOP3.LUT R35, R3, R0, RZ, 0xfc, !PT ;  /* 0x0000000003237212 */ /* 0x000fc800078efcff */
[C---:B------:R-:W-:Y:S01]  /*00e0*/  ISETP.GE.AND P4, PT, R35.reuse, 0x800, PT ;  /* 0x000008002300780c */ /* 0x040fe20003f86270 */
[----:B--2---:R-:W-:-:S12]  /*00f0*/  IMAD.WIDE R30, R35, 0x4, R30 ;  /* 0x00000004231e7825 */ /* 0x004fd800078e021e */
[----:B------:R-:W2:Y:S01]  /*0100*/  @!P4 LDG.E.EL.128 R8, desc[UR6][R30.64] ;  /* 0x000000061e08c981 */ /* 0x000ea2000c2e1d00 */
[----:B------:R-:W-:Y:S02]  /*0110*/  LOP3.LUT R5, R3, 0x200, R0, 0xfe, !PT ;  /* 0x0000020003057812 */ /* 0x000fe400078efe00 */
[----:B------:R-:W-:Y:S02]  /*0120*/  CS2R R24, SRZ ;  /* 0x0000000000187805 */ /* 0x000fe4000001ff00 */
[C---:B----4-:R-:W-:Y:S02]  /*0130*/  ISETP.GE.AND P0, PT, R2.reuse, 0x40, PT ;  /* 0x000000400200780c */ /* 0x050fe40003f06270 */
[----:B------:R-:W-:Y:S02]  /*0140*/  CS2R R26, SRZ ;  /* 0x00000000001a7805 */ /* 0x000fe4000001ff00 */
[C---:B------:R-:W-:Y:S01]  /*0150*/  ISETP.GE.AND P3, PT, R5.reuse, 0x800, PT ;  /* 0x000008000500780c */ /* 0x040fe20003f66270 */
[----:B------:R-:W-:Y:S01]  /*0160*/  IMAD R28, R2, 0x800, R5 ;  /* 0x00000800021c7824 */ /* 0x000fe200078e0205 */
[----:B------:R-:W-:-:S02]  /*0170*/  ISETP.LT.AND P1, PT, R5, 0x800, !P0 ;  /* 0x000008000500780c */ /* 0x000fc40004721270 */
[----:B------:R-:W-:Y:S02]  /*0180*/  CS2R R16, SRZ ;  /* 0x0000000000107805 */ /* 0x000fe4000001ff00 */
[----:B------:R-:W-:Y:S01]  /*0190*/  CS2R R18, SRZ ;  /* 0x0000000000127805 */ /* 0x000fe2000001ff00 */
[----:B-----5:R-:W-:-:S04]  /*01a0*/  IMAD.WIDE R32, R35, 0x4, R32 ;  /* 0x0000000423207825 */ /* 0x020fc800078e0220 */
[----:B0-----:R-:W-:Y:S01]  /*01b0*/  IMAD.WIDE R4, R28, 0x4, R40 ;  /* 0x000000041c047825 */ /* 0x001fe200078e0228 */
[----:B------:R-:W-:Y:S01]  /*01c0*/  ISETP.LT.AND P2, PT, R35, 0x800, !P0 ;  /* 0x000008002300780c */ /* 0x000fe20004741270 */
[----:B------:R-:W3:Y:S04]  /*01d0*/  @!P3 LDG.E.EL.128 R24, desc[UR6][R32.64+0x800] ;  /* 0x000800062018b981 */ /* 0x000ee8000c2e1d00 */
[----:B------:R0:W3:Y:S01]  /*01e0*/  @P1 LDG.E.EL.128 R16, desc[UR6][R4.64] ;  /* 0x0000000604101981 */ /* 0x0000e2000c2e1d00 */
[----:B------:R-:W-:Y:S02]  /*01f0*/  LEA R29, R2, R35, 0xb ;  /* 0x00000023021d7211 */ /* 0x000fe400078e58ff */
[----:B------:R-:W-:Y:S02]  /*0200*/  CS2R R20, SRZ ;  /* 0x0000000000147805 */ /* 0x000fe4000001ff00 */
[----:B------:R-:W-:-:S02]  /*0210*/  CS2R R22, SRZ ;  /* 0x0000000000167805 */ /* 0x000fc4000001ff00 */
[----:B------:R-:W-:Y:S02]  /*0220*/  CS2R R12, SRZ ;  /* 0x00000000000c7805 */ /* 0x000fe4000001ff00 */
[----:B------:R-:W-:Y:S01]  /*0230*/  CS2R R14, SRZ ;  /* 0x00000000000e7805 */ /* 0x000fe2000001ff00 */
[----:B------:R-:W-:Y:S01]  /*0240*/  IMAD.WIDE R40, R29, 0x4, R40 ;  /* 0x000000041d287825 */ /* 0x000fe200078e0228 */
[----:B------:R1:W4:Y:S04]  /*0250*/  @!P4 LDG.E.EL.128 R20, desc[UR6][R32.64] ;  /* 0x000000062014c981 */ /* 0x000328000c2e1d00 */
[----:B------:R5:W4:Y:S01]  /*0260*/  @P2 LDG.E.EL.128 R12, desc[UR6][R40.64] ;  /* 0x00000006280c2981 */ /* 0x000b22000c2e1d00 */
[----:B0-----:R-:W-:Y:S02]  /*0270*/  CS2R R4, SRZ ;  /* 0x0000000000047805 */ /* 0x001fe4000001ff00 */
[----:B------:R-:W-:-:S06]  /*0280*/  CS2R R6, SRZ ;  /* 0x0000000000067805 */ /* 0x000fcc000001ff00 */
[----:B------:R3:W3:Y:S01]  /*0290*/  @!P3 LDG.E.EL.128 R4, desc[UR6][R30.64+0x800] ;  /* 0x000800061e04b981 */ /* 0x0006e2000c2e1d00 */
[----:B-1----:R-:W-:Y:S01]  /*02a0*/  IMAD.MOV.U32 R33, RZ, RZ, 0x3e800000 ;  /* 0x3e800000ff217424 */ /* 0x002fe200078e00ff */
[----:B------:R-:W-:Y:S01]  /*02b0*/  LOP3.LUT R3, R3, 0x7f, R38, 0xf8, !PT ;  /* 0x0000007f03037812 */ /* 0x000fe200078ef826 */
[----:B-----5:R-:W0:Y:S08]  /*02c0*/  LDC.64 R40, c[0x0][0x228] ;  /* 0x00008a00ff287b82 */ /* 0x020e300000000a00 */
[----:B------:R-:W1:Y:S01]  /*02d0*/  LDC.64 R38, c[0x0][0x230] ;  /* 0x00008c00ff267b82 */ /* 0x000e620000000a00 */
[----:B--2---:R-:W-:Y:S01]  /*02e0*/  FADD R8, R8, 9.9999997473787516356e-06 ;  /* 0x3727c5ac08087421 */ /* 0x004fe20000000000 */
[----:B------:R-:W-:-:S03]  /*02f0*/  FADD R36, R9, 9.9999997473787516356e-06 ;  /* 0x3727c5ac09247421 */ /* 0x000fc60000000000 */
[----:B------:R-:W2:Y:S08]  /*0300*/  MUFU.SQRT R34, R8 ;  /* 0x0000000800227308 */ /* 0x000eb00000002000 */
[----:B------:R-:W5:Y:S01]  /*0310*/  MUFU.SQRT R36, R36 ;  /* 0x0000002400247308 */ /* 0x000f620000002000 */
[C---:B--2---:R-:W-:Y:S02]  /*0320*/  FSETP.GT.AND P6, PT, R34.reuse, 8.50705917302346158658e+37, PT ;  /* 0x7e8000002200780b */ /* 0x044fe40003fc4000 */
[----:B------:R-:W-:Y:S01]  /*0330*/  FSETP.GEU.AND P5, PT, R34, 1.175494350822287508e-38, PT ;  /* 0x008000002200780b */ /* 0x000fe20003fae000 */
[----:B------:R-:W-:Y:S01]  /*0340*/  FADD R9, R10, 9.9999997473787516356e-06 ;  /* 0x3727c5ac0a097421 */ /* 0x000fe20000000000 */
[----:B------:R-:W-:-:S05]  /*0350*/  FSEL R8, R33, 1, P6 ;  /* 0x3f80000021087808 */ /* 0x000fca0003000000 */
[----:B------:R-:W2:Y:S04]  /*0360*/  MUFU.SQRT R9, R9 ;  /* 0x0000000900097308 */ /* 0x000ea80000002000 */
[----:B------:R-:W-:Y:S01]  /*0370*/  @P6 FMUL R34, R34, 0.25 ;  /* 0x3e80000022226820 */ /* 0x000fe20000400000 */
[----:B-----5:R-:W-:Y:S01]  /*0380*/  FSETP.GT.AND P6, PT, R36, 8.50705917302346158658e+37, PT ;  /* 0x7e8000002400780b */ /* 0x020fe20003fc4000 */
[----:B------:R-:W-:Y:S02]  /*0390*/  @!P5 FMUL R8, R8, 16777216 ;  /* 0x4b8000000808d820 */ /* 0x000fe40000400000 */
[----:B------:R-:W-:Y:S01]  /*03a0*/  @!P5 FMUL R34, R34, 16777216 ;  /* 0x4b8000002222d820 */ /* 0x000fe20000400000 */
[----:B------:R-:W-:Y:S02]  /*03b0*/  FSETP.GEU.AND P5, PT, R36, 1.175494350822287508e-38, PT ;  /* 0x008000002400780b */ /* 0x000fe40003fae000 */
[----:B------:R-:W-:-:S07]  /*03c0*/  FSEL R10, R33, 1, P6 ;  /* 0x3f800000210a7808 */ /* 0x000fce0003000000 */
[----:B------:R-:W-:Y:S01]  /*03d0*/  @P6 FMUL R36, R36, 0.25 ;  /* 0x3e80000024246820 */ /* 0x000fe20000400000 */
[----:B--2---:R-:W-:-:S03]  /*03e0*/  FSETP.GT.AND P6, PT, R9, 8.50705917302346158658e+37, PT ;  /* 0x7e8000000900780b */ /* 0x004fc60003fc4000 */
[----:B------:R-:W-:Y:S01]  /*03f0*/  @!P5 FMUL R36, R36, 16777216 ;  /* 0x4b8000002424d820 */ /* 0x000fe20000400000 */
[----:B------:R-:W-:Y:S01]  /*0400*/  @!P5 FMUL R10, R10, 16777216 ;  /* 0x4b8000000a0ad820 */ /* 0x000fe20000400000 */
[----:B------:R-:W-:Y:S01]  /*0410*/  FSETP.GEU.AND P5, PT, R9, 1.175494350822287508e-38, PT ;  /* 0x008000000900780b */ /* 0x000fe20003fae000 */
[----:B---3--:R-:W-:-:S07]  /*0420*/  FADD R30, -R27, R19 ;  /* 0x000000131b1e7221 */ /* 0x008fce0000000100 */
[----:B------:R-:W-:Y:S01]  /*0430*/  @P6 FMUL R9, R9, 0.25 ;  /* 0x3e80000009096820 */ /* 0x000fe20000400000 */
[----:B------:R-:W2:Y:S01]  /*0440*/  MUFU.RCP R37, R36 ;  /* 0x0000002400257308 */ /* 0x000ea20000001000 */
[----:B------:R-:W-:-:S03]  /*0450*/  FADD R16, -R24, R16 ;  /* 0x0000001018107221 */ /* 0x000fc60000000100 */
[----:B------:R-:W-:-:S04]  /*0460*/  @!P5 FMUL R9, R9, 16777216 ;  /* 0x4b8000000909d820 */ /* 0x000fc80000400000 */
[----:B------:R-:W3:Y:S01]  /*0470*/  MUFU.RCP R27, R34 ;  /* 0x00000022001b7308 */ /* 0x000ee20000001000 */
[----:B------:R-:W-:Y:S01]  /*0480*/  FADD R19, R11, 9.9999997473787516356e-06 ;  /* 0x3727c5ac0b137421 */ /* 0x000fe20000000000 */
[----:B------:R-:W-:-:S06]  /*0490*/  FSEL R11, R33, 1, P6 ;  /* 0x3f800000210b7808 */ /* 0x000fcc0003000000 */
[----:B------:R5:W0:Y:S01]  /*04a0*/  MUFU.RCP R24, R9 ;  /* 0x0000000900187308 */ /* 0x000a220000001000 */
[----:B------:R-:W-:Y:S01]  /*04b0*/  @!P5 FMUL R11, R11, 16777216 ;  /* 0x4b8000000b0bd820 */ /* 0x000fe20000400000 */
[----:B------:R-:W-:Y:S01]  /*04c0*/  FADD R31, -R26, R18 ;  /* 0x000000121a1f7221 */ /* 0x000fe20000000100 */
[----:B------:R-:W-:Y:S01]  /*04d0*/  FADD R32, -R25, R17 ;  /* 0x0000001119207221 */ /* 0x000fe20000000100 */
[----:B--2---:R-:W-:Y:S01]  /*04e0*/  FMUL R18, R37, R10 ;  /* 0x0000000a25127220 */ /* 0x004fe20000400000 */
[----:B----4-:R-:W-:Y:S01]  /*04f0*/  FADD R23, -R23, R15 ;  /* 0x0000000f17177221 */ /* 0x010fe20000000100 */
[----:B------:R-:W-:Y:S01]  /*0500*/  FADD R22, -R22, R14 ;  /* 0x0000000e16167221 */ /* 0x000fe20000000100 */
[----:B------:R-:W-:Y:S01]  /*0510*/  FADD R21, -R21, R13 ;  /* 0x0000000d15157221 */ /* 0x000fe20000000100 */
[----:B------:R-:W-:Y:S01]  /*0520*/  FADD R20, -R20, R12 ;  /* 0x0000000c14147221 */ /* 0x000fe20000000100 */
[----:B---3--:R-:W-:Y:S01]  /*0530*/  FMUL R17, R27, R8 ;  /* 0x000000081b117220 */ /* 0x008fe20000400000 */
[----:B-----5:R-:W-:-:S02]  /*0540*/  CS2R R8, SRZ ;  /* 0x0000000000087805 */ /* 0x020fc4000001ff00 */
[----:B------:R-:W-:Y:S02]  /*0550*/  CS2R R12, SRZ ;  /* 0x00000000000c7805 */ /* 0x000fe4000001ff00 */
[----:B------:R-:W-:Y:S01]  /*0560*/  CS2R R14, SRZ ;  /* 0x00000000000e7805 */ /* 0x000fe2000001ff00 */
[----:B-1----:R-:W-:-:S04]  /*0570*/  IMAD.WIDE R26, R35, 0x4, R38 ;  /* 0x00000004231a7825 */ /* 0x002fc800078e0226 */
[----:B0-----:R-:W-:Y:S01]  /*0580*/  FMUL R37, R24, R11 ;  /* 0x0000000b18257220 */ /* 0x001fe20000400000 */
[----:B------:R-:W-:Y:S01]  /*0590*/  CS2R R10, SRZ ;  /* 0x00000000000a7805 */ /* 0x000fe2000001ff00 */
[----:B------:R-:W-:Y:S01]  /*05a0*/  IMAD.WIDE R24, R35, 0x4, R40 ;  /* 0x0000000423187825 */ /* 0x000fe200078e0228 */
[----:B------:R-:W2:Y:S01]  /*05b0*/  @!P4 LDG.E.EL.128 R12, desc[UR6][R26.64] ;  /* 0x000000061a0cc981 */ /* 0x000ea2000c2e1d00 */
[----:B------:R-:W0:Y:S02]  /*05c0*/  MUFU.SQRT R19, R19 ;  /* 0x0000001300137308 */ /* 0x000e240000002000 */
[----:B------:R-:W-:Y:S01]  /*05d0*/  FADD R5, R5, 9.9999997473787516356e-06 ;  /* 0x3727c5ac05057421 */ /* 0x000fe20000000000 */
[----:B------:R-:W-:Y:S01]  /*05e0*/  FADD R6, R6, 9.9999997473787516356e-06 ;  /* 0x3727c5ac06067421 */ /* 0x000fe20000000000 */
[----:B------:R-:W2:Y:S01]  /*05f0*/  @!P4 LDG.E.EL.128 R8, desc[UR6][R24.64] ;  /* 0x000000061808c981 */ /* 0x000ea2000c2e1d00 */
[----:B------:R-:W1:Y:S01]  /*0600*/  LDC.64 R38, c[0x0][0x238] ;  /* 0x00008e00ff267b82 */ /* 0x000e620000000a00 */
[----:B0-----:R-:W-:-:S02]  /*0610*/  FSETP.GT.AND P6, PT, R19, 8.50705917302346158658e+37, PT ;  /* 0x7e8000001300780b */ /* 0x001fc40003fc4000 */
[----:B------:R-:W-:-:S11]  /*0620*/  FSETP.GEU.AND P5, PT, R19, 1.175494350822287508e-38, PT ;  /* 0x008000001300780b */ /* 0x000fd60003fae000 */
[----:B------:R-:W-:-:S04]  /*0630*/  @P6 FMUL R19, R19, 0.25 ;  /* 0x3e80000013136820 */ /* 0x000fc80000400000 */
[----:B------:R-:W-:-:S06]  /*0640*/  @!P5 FMUL R19, R19, 16777216 ;  /* 0x4b8000001313d820 */ /* 0x000fcc0000400000 */
[----:B------:R-:W0:Y:S01]  /*0650*/  MUFU.RCP R19, R19 ;  /* 0x0000001300137308 */ /* 0x000e220000001000 */
[----:B------:R-:W-:-:S05]  /*0660*/  FSEL R34, R33, 1, P6 ;  /* 0x3f80000021227808 */ /* 0x000fca0003000000 */
[----:B------:R-:W-:-:S04]  /*0670*/  @!P5 FMUL R34, R34, 16777216 ;  /* 0x4b8000002222d820 */ /* 0x000fc80000400000 */
[----:B0-----:R-:W-:Y:S01]  /*0680*/  FMUL R34, R19, R34 ;  /* 0x0000002213227220 */ /* 0x001fe20000400000 */
[----:B------:R-:W-:-:S04]  /*0690*/  FADD R19, R4, 9.9999997473787516356e-06 ;  /* 0x3727c5ac04137421 */ /* 0x000fc80000000000 */
[----:B------:R-:W0:Y:S08]  /*06a0*/  MUFU.SQRT R4, R19 ;  /* 0x0000001300047308 */ /* 0x000e300000002000 */
[----:B------:R-:W3:Y:S01]  /*06b0*/  MUFU.SQRT R5, R5 ;  /* 0x0000000500057308 */ /* 0x000ee20000002000 */
[C---:B0-----:R-:W-:Y:S02]  /*06c0*/  FSETP.GT.AND P4, PT, R4.reuse, 8.50705917302346158658e+37, PT ;  /* 0x7e8000000400780b */ /* 0x041fe40003f84000 */
[----:B------:R-:W-:Y:S01]  /*06d0*/  FSETP.GEU.AND P5, PT, R4, 1.175494350822287508e-38, PT ;  /* 0x008000000400780b */ /* 0x000fe20003fae000 */
[----:B------:R-:W-:Y:S01]  /*06e0*/  FMUL R35, R17, R20 ;  /* 0x0000001411237220 */ /* 0x000fe20000400000 */
[----:B------:R-:W-:-:S03]  /*06f0*/  FSEL R17, R33, 1, P4 ;  /* 0x3f80000021117808 */ /* 0x000fc60002000000 */
[----:B------:R-:W0:Y:S06]  /*0700*/  MUFU.SQRT R6, R6 ;  /* 0x0000000600067308 */ /* 0x000e2c0000002000 */
[----:B------:R-:W-:Y:S01]  /*0710*/  @P4 FMUL R4, R4, 0.25 ;  /* 0x3e80000004044820 */ /* 0x000fe20000400000 */
[----:B---3--:R-:W-:Y:S01]  /*0720*/  FSETP.GT.AND P4, PT, R5, 8.50705917302346158658e+37, PT ;  /* 0x7e8000000500780b */ /* 0x008fe20003f84000 */
[----:B------:R-:W-:Y:S02]  /*0730*/  @!P5 FMUL R17, R17, 16777216 ;  /* 0x4b8000001111d820 */ /* 0x000fe40000400000 */
[----:B------:R-:W-:Y:S01]  /*0740*/  @!P5 FMUL R4, R4, 16777216 ;  /* 0x4b8000000404d820 */ /* 0x000fe20000400000 */
[----:B------:R-:W-:Y:S01]  /*0750*/  FSETP.GEU.AND P5, PT, R5, 1.175494350822287508e-38, PT ;  /* 0x008000000500780b */ /* 0x000fe20003fae000 */
[----:B------:R-:W-:Y:S01]  /*0760*/  FMUL R20, R18, R21 ;  /* 0x0000001512147220 */ /* 0x000fe20000400000 */
[----:B------:R-:W-:Y:S01]  /*0770*/  FADD R18, R7, 9.9999997473787516356e-06 ;  /* 0x3727c5ac07127421 */ /* 0x000fe20000000000 */
[----:B------:R-:W-:-:S06]  /*0780*/  FSEL R7, R33, 1, P4 ;  /* 0x3f80000021077808 */ /* 0x000fcc0002000000 */
[----:B------:R-:W-:Y:S01]  /*0790*/  @P4 FMUL R5, R5, 0.25 ;  /* 0x3e80000005054820 */ /* 0x000fe20000400000 */
[----:B0-----:R-:W-:-:S03]  /*07a0*/  FSETP.GT.AND P4, PT, R6, 8.50705917302346158658e+37, PT ;  /* 0x7e8000000600780b */ /* 0x001fc60003f84000 */
[----:B------:R-:W-:Y:S01]  /*07b0*/  @!P5 FMUL R5, R5, 16777216 ;  /* 0x4b8000000505d820 */ /* 0x000fe20000400000 */
[----:B------:R-:W-:Y:S01]  /*07c0*/  @!P5 FMUL R7, R7, 16777216 ;  /* 0x4b8000000707d820 */ /* 0x000fe20000400000 */
[----:B------:R-:W-:-:S08]  /*07d0*/  FSETP.GEU.AND P5, PT, R6, 1.175494350822287508e-38, PT ;  /* 0x008000000600780b */ /* 0x000fd00003fae000 */
[----:B------:R-:W-:-:S05]  /*07e0*/  @P4 FMUL R6, R6, 0.25 ;  /* 0x3e80000006064820 */ /* 0x000fca0000400000 */
[----:B------:R-:W-:Y:S01]  /*07f0*/  @!P5 FMUL R6, R6, 16777216 ;  /* 0x4b8000000606d820 */ /* 0x000fe20000400000 */
[----:B------:R-:W-:Y:S02]  /*0800*/  FMUL R19, R37, R22 ;  /* 0x0000001625137220 */ /* 0x000fe40000400000 */
[----:B------:R-:W0:Y:S01]  /*0810*/  MUFU.RCP R22, R5 ;  /* 0x0000000500167308 */ /* 0x000e220000001000 */
[----:B------:R-:W-:-:S07]  /*0820*/  FSEL R21, R33, 1, P4 ;  /* 0x3f80000021157808 */ /* 0x000fce0002000000 */
[----:B------:R-:W3:Y:S01]  /*0830*/  MUFU.RCP R6, R6 ;  /* 0x0000000600067308 */ /* 0x000ee20000001000 */
[----:B------:R-:W-:Y:S01]  /*0840*/  FMUL R36, R34, R23 ;  /* 0x0000001722247220 */ /* 0x000fe20000400000 */
[----:B------:R-:W-:-:S06]  /*0850*/  @!P5 FMUL R21, R21, 16777216 ;  /* 0x4b8000001515d820 */ /* 0x000fcc0000400000 */
[----:B------:R-:W4:Y:S01]  /*0860*/  MUFU.SQRT R18, R18 ;  /* 0x0000001200127308 */ /* 0x000f220000002000 */
[----:B0-----:R-:W-:Y:S01]  /*0870*/  FMUL R37, R22, R7 ;  /* 0x0000000716257220 */ /* 0x001fe20000400000 */
[----:B------:R-:W-:Y:S01]  /*0880*/  CS2R R22, SRZ ;  /* 0x0000000000167805 */ /* 0x000fe2000001ff00 */
[----:B-1----:R-:W-:-:S04]  /*0890*/  IMAD.WIDE R40, R29, 0x4, R38 ;  /* 0x000000041d287825 */ /* 0x002fc800078e0226 */
[----:B---3--:R-:W-:Y:S01]  /*08a0*/  FMUL R34, R6, R21 ;  /* 0x0000001506227220 */ /* 0x008fe20000400000 */
[C---:B----4-:R-:W-:Y:S02]  /*08b0*/  FSETP.GT.AND P4, PT, R18.reuse, 8.50705917302346158658e+37, PT ;  /* 0x7e8000001200780b */ /* 0x050fe40003f84000 */
[C---:B------:R-:W-:Y:S01]  /*08c0*/  FSETP.GEU.AND P5, PT, R18.reuse, 1.175494350822287508e-38, PT ;  /* 0x008000001200780b */ /* 0x040fe20003fae000 */
[----:B------:R-:W0:Y:S10]  /*08d0*/  MUFU.RCP R4, R4 ;  /* 0x0000000400047308 */ /* 0x000e340000001000 */
[----:B------:R-:W-:-:S04]  /*08e0*/  @P4 FMUL R18, R18, 0.25 ;  /* 0x3e80000012124820 */ /* 0x000fc80000400000 */
[----:B------:R-:W-:-:S06]  /*08f0*/  @!P5 FMUL R18, R18, 16777216 ;  /* 0x4b8000001212d820 */ /* 0x000fcc0000400000 */
[----:B------:R-:W1:Y:S01]  /*0900*/  MUFU.RCP R18, R18 ;  /* 0x0000001200127308 */ /* 0x000e620000001000 */
[----:B0-----:R-:W-:Y:S01]  /*0910*/  FMUL R17, R4, R17 ;  /* 0x0000001104117220 */ /* 0x001fe20000400000 */
[----:B------:R-:W-:Y:S02]  /*0920*/  CS2R R4, SRZ ;  /* 0x0000000000047805 */ /* 0x000fe4000001ff00 */
[----:B------:R-:W-:Y:S01]  /*0930*/  CS2R R6, SRZ ;  /* 0x0000000000067805 */ /* 0x000fe2000001ff00 */
[----:B------:R-:W-:-:S05]  /*0940*/  IMAD.WIDE R28, R28, 0x4, R38 ;  /* 0x000000041c1c7825 */ /* 0x000fca00078e0226 */
[----:B------:R0:W3:Y:S02]  /*0950*/  @!P3 LDG.E.EL.128 R4, desc[UR6][R24.64+0x800] ;  /* 0x000800061804b981 */ /* 0x0000e4000c2e1d00 */
[----:B0-----:R-:W-:Y:S01]  /*0960*/  CS2R R24, SRZ ;  /* 0x0000000000187805 */ /* 0x001fe2000001ff00 */
[----:B--2---:R-:W-:Y:S01]  /*0970*/  FFMA R36, R36, R11, R15 ;  /* 0x0000000b24247223 */ /* 0x004fe2000000000f */
[----:B------:R-:W-:Y:S01]  /*0980*/  FFMA R11, R19, R10, R14 ;  /* 0x0000000a130b7223 */ /* 0x000fe2000000000e */
[----:B------:R-:W-:Y:S01]  /*0990*/  FFMA R10, R20, R9, R13 ;  /* 0x00000009140a7223 */ /* 0x000fe2000000000d */
[----:B------:R-:W-:-:S06]  /*09a0*/  CS2R R20, SRZ ;  /* 0x0000000000147805 */ /* 0x000fcc000001ff00 */
[----:B------:R-:W2:Y:S01]  /*09b0*/  @P2 LDG.E.EL.128 R20, desc[UR6][R40.64] ;  /* 0x0000000628142981 */ /* 0x000ea2000c2e1d00 */
[----:B------:R-:W-:Y:S01]  /*09c0*/  FSEL R15, R33, 1, P4 ;  /* 0x3f800000210f7808 */ /* 0x000fe20002000000 */
[----:B------:R-:W-:-:S04]  /*09d0*/  FMUL R33, R17, R16 ;  /* 0x0000001011217220 */ /* 0x000fc80000400000 */
[----:B------:R-:W-:Y:S01]  /*09e0*/  @!P5 FMUL R15, R15, 16777216 ;  /* 0x4b8000000f0fd820 */ /* 0x000fe20000400000 */
[----:B------:R-:W-:-:S03]  /*09f0*/  CS2R R16, SRZ ;  /* 0x0000000000107805 */ /* 0x000fc6000001ff00 */
[----:B-1----:R-:W-:Y:S01]  /*0a00*/  FMUL R15, R18, R15 ;  /* 0x0000000f120f7220 */ /* 0x002fe20000400000 */
[----:B------:R-:W-:-:S06]  /*0a10*/  CS2R R18, SRZ ;  /* 0x0000000000127805 */ /* 0x000fcc000001ff00 */
[----:B------:R0:W3:Y:S02]  /*0a20*/  @!P3 LDG.E.EL.128 R16, desc[UR6][R26.64+0x800] ;  /* 0x000800061a10b981 */ /* 0x0000e4000c2e1d00 */
[----:B0-----:R-:W-:-:S06]  /*0a30*/  CS2R R26, SRZ ;  /* 0x00000000001a7805 */ /* 0x001fcc000001ff00 */
[----:B------:R-:W4:Y:S01]  /*0a40*/  @P1 LDG.E.EL.128 R24, desc[UR6][R28.64] ;  /* 0x000000061c181981 */ /* 0x000f22000c2e1d00 */
[----:B------:R-:W-:Y:S02]  /*0a50*/  FFMA R35, R35, R8, R12 ;  /* 0x0000000823237223 */ /* 0x000fe4000000000c */
[----:B------:R-:W0:Y:S01]  /*0a60*/  S2R R8, SR_TID.X ;  /* 0x0000000000087919 */ /* 0x000e220000002100 */
[----:B------:R-:W1:Y:S01]  /*0a70*/  S2UR UR5, SR_CgaCtaId ;  /* 0x00000000000579c3 */ /* 0x000e620000008800 */
[----:B------:R-:W-:-:S04]  /*0a80*/  SHF.R.S32.HI R9, RZ, 0x1f, R2 ;  /* 0x0000001fff097819 */ /* 0x000fc80000011402 */
[----:B------:R-:W-:-:S05]  /*0a90*/  LEA.HI R12, R9, R2, RZ, 0x4 ;  /* 0x00000002090c7211 */ /* 0x000fca00078f20ff */
[C---:B------:R-:W-:Y:S01]  /*0aa0*/  IMAD.SHL.U32 R9, R12.reuse, 0x800, RZ ;  /* 0x000008000c097824 */ /* 0x040fe200078e00ff */
[----:B------:R-:W-:-:S04]  /*0ab0*/  LOP3.LUT R12, R12, 0xfffffff0, RZ, 0xc0, !PT ;  /* 0xfffffff00c0c7812 */ /* 0x000fc800078ec0ff */
[----:B------:R-:W-:Y:S01]  /*0ac0*/  LOP3.LUT R9, R9, 0xffff8000, RZ, 0xc0, !PT ;  /* 0xffff800009097812 */ /* 0x000fe200078ec0ff */
[----:B------:R-:W-:-:S03]  /*0ad0*/  UMOV UR4, 0x400 ;  /* 0x0000040000047882 */ /* 0x000fc60000000000 */
[----:B------:R-:W-:Y:S01]  /*0ae0*/  IADD3 R2, R9, R2, -R12 ;  /* 0x0000000209027210 */ /* 0x000fe20007ffe80c */
[----:B-1----:R-:W-:-:S06]  /*0af0*/  UPRMT UR4, UR5, 0x654, UR4 ;  /* 0x0000065405047896 */ /* 0x002fcc0008000004 */
[----:B------:R-:W-:Y:S02]  /*0b00*/  LEA R12, R0, UR4, 0x2 ;  /* 0x00000004000c7c11 */ /* 0x000fe4000f8e10ff */
[----:B0-----:R-:W-:-:S04]  /*0b10*/  LOP3.LUT R13, R8, 0x7f, RZ, 0xc0, !PT ;  /* 0x0000007f080d7812 */ /* 0x001fc800078ec0ff */
[----:B------:R-:W-:Y:S01]  /*0b20*/  LEA R0, R13, UR4, 0x2 ;  /* 0x000000040d007c11 */ /* 0x000fe2000f8e10ff */
[----:B------:R-:W-:Y:S01]  /*0b30*/  FMUL R32, R37, R32 ;  /* 0x0000002025207220 */ /* 0x000fe20000400000 */
[----:B------:R-:W-:Y:S01]  /*0b40*/  FMUL R31, R34, R31 ;  /* 0x0000001f221f7220 */ /* 0x000fe20000400000 */
[----:B------:R-:W-:Y:S01]  /*0b50*/  FMUL R30, R15, R30 ;  /* 0x0000001e0f1e7220 */ /* 0x000fe20000400000 */
[C---:B--2---:R-:W-:Y:S01]  /*0b60*/  FSETP.GEU.AND P3, PT, R10.reuse, -R21, PT ;  /* 0x800000150a00720b */ /* 0x044fe20003f6e000 */
[----:B------:R-:W-:Y:S01]  /*0b70*/  FADD R9, R10, R21 ;  /* 0x000000150a097221 */ /* 0x000fe20000000000 */
[----:B------:R-:W-:Y:S01]  /*0b80*/  FSETP.GEU.AND P4, PT, R35, -R20, PT ;  /* 0x800000142300720b */ /* 0x000fe20003f8e000 */
[C---:B------:R-:W-:Y:S01]  /*0b90*/  FADD R10, R11.reuse, R22 ;  /* 0x000000160b0a7221 */ /* 0x040fe20000000000 */
[----:B------:R-:W-:Y:S01]  /*0ba0*/  FSETP.GEU.AND P2, PT, R11, -R22, PT ;  /* 0x800000160b00720b */ /* 0x000fe20003f4e000 */
[----:B------:R-:W-:Y:S01]  /*0bb0*/  FADD R20, R35, R20 ;  /* 0x0000001423147221 */ /* 0x000fe20000000000 */
[C---:B------:R-:W-:Y:S01]  /*0bc0*/  FADD R11, R36.reuse, R23 ;  /* 0x00000017240b7221 */ /* 0x040fe20000000000 */
[----:B------:R-:W-:-:S02]  /*0bd0*/  FSETP.GEU.AND P1, PT, R36, -R23, PT ;  /* 0x800000172400720b */ /* 0x000fc40003f2e000 */
[----:B------:R-:W-:Y:S02]  /*0be0*/  FSEL R9, R9, RZ, P3 ;  /* 0x000000ff09097208 */ /* 0x000fe40001800000 */
[----:B------:R-:W-:Y:S02]  /*0bf0*/  FSEL R8, R20, RZ, P4 ;  /* 0x000000ff14087208 */ /* 0x000fe40002000000 */
[----:B------:R-:W-:Y:S02]  /*0c00*/  FSEL R10, R10, RZ, P2 ;  /* 0x000000ff0a0a7208 */ /* 0x000fe40001000000 */
[----:B------:R-:W-:-:S05]  /*0c10*/  FSEL R11, R11, RZ, P1 ;  /* 0x000000ff0b0b7208 */ /* 0x000fca0000800000 */
[----:B------:R0:W-:Y:S01]  /*0c20*/  STS.128 [R12], R8 ;  /* 0x000000080c007388 */ /* 0x0001e20000000c00 */
[----:B------:R-:W-:Y:S01]  /*0c30*/  BAR.SYNC.DEFER_BLOCKING 0x0 ;  /* 0x0000000000007b1d */ /* 0x000fe20000010000 */
[----:B---3--:R-:W-:Y:S01]  /*0c40*/  FFMA R33, R33, R4, R16 ;  /* 0x0000000421217223 */ /* 0x008fe20000000010 */
[----:B------:R-:W-:Y:S01]  /*0c50*/  FFMA R32, R32, R5, R17 ;  /* 0x0000000520207223 */ /* 0x000fe20000000011 */
[----:B------:R-:W-:Y:S01]  /*0c60*/  FFMA R30, R30, R7, R19 ;  /* 0x000000071e1e7223 */ /* 0x000fe20000000013 */
[----:B------:R-:W-:Y:S01]  /*0c70*/  FFMA R31, R31, R6, R18 ;  /* 0x000000061f1f7223 */ /* 0x000fe20000000012 */
[----:B----4-:R-:W-:-:S03]  /*0c80*/  FADD R4, R33, R24 ;  /* 0x0000001821047221 */ /* 0x010fc60000000000 */
[----:B0-----:R-:W0:Y:S01]  /*0c90*/  LDC.64 R8, c[0x0][0x240] ;  /* 0x00009000ff087b82 */ /* 0x001e220000000a00 */
[----:B------:R-:W1:Y:S04]  /*0ca0*/  LDS R13, [R0] ;  /* 0x00000000000d7984 */ /* 0x000e680000000800 */
[----:B------:R-:W2:Y:S04]  /*0cb0*/  LDS R14, [R0+0x200] ;  /* 0x00020000000e7984 */ /* 0x000ea80000000800 */
[----:B------:R-:W3:Y:S04]  /*0cc0*/  LDS R10, [R0+0x400] ;  /* 0x00040000000a7984 */ /* 0x000ee80000000800 */
[----:B------:R-:W4:Y:S01]  /*0cd0*/  LDS R11, [R0+0x600] ;  /* 0x00060000000b7984 */ /* 0x000f220000000800 */
[----:B------:R-:W-:Y:S01]  /*0ce0*/  FADD R5, R32, R25 ;  /* 0x0000001920057221 */ /* 0x000fe20000000000 */
[----:B------:R-:W-:Y:S01]  /*0cf0*/  FADD R6, R31, R26 ;  /* 0x0000001a1f067221 */ /* 0x000fe20000000000 */
[----:B------:R-:W-:Y:S01]  /*0d00*/  FADD R7, R30, R27 ;  /* 0x0000001b1e077221 */ /* 0x000fe20000000000 */
[----:B------:R-:W-:Y:S01]  /*0d10*/  BAR.SYNC.DEFER_BLOCKING 0x0 ;  /* 0x0000000000007b1d */ /* 0x000fe20000010000 */
[----:B------:R-:W-:-:S02]  /*0d20*/  FSETP.GEU.AND P4, PT, R33, -R24, PT ;  /* 0x800000182100720b */ /* 0x000fc40003f8e000 */
[----:B------:R-:W-:Y:S02]  /*0d30*/  FSETP.GEU.AND P3, PT, R32, -R25, PT ;  /* 0x800000192000720b */ /* 0x000fe40003f6e000 */
[----:B------:R-:W-:Y:S02]  /*0d40*/  FSETP.GEU.AND P2, PT, R31, -R26, PT ;  /* 0x8000001a1f00720b */ /* 0x000fe40003f4e000 */
[----:B------:R-:W-:Y:S02]  /*0d50*/  FSETP.GEU.AND P1, PT, R30, -R27, PT ;  /* 0x8000001b1e00720b */ /* 0x000fe40003f2e000 */
[----:B------:R-:W-:Y:S02]  /*0d60*/  FSEL R4, R4, RZ, P4 ;  /* 0x000000ff04047208 */ /* 0x000fe40002000000 */
[----:B------:R-:W-:Y:S02]  /*0d70*/  FSEL R5, R5, RZ, P3 ;  /* 0x000000ff05057208 */ /* 0x000fe40001800000 */
[----:B------:R-:W-:-:S02]  /*0d80*/  FSEL R6, R6, RZ, P2 ;  /* 0x000000ff06067208 */ /* 0x000fc40001000000 */
[----:B------:R-:W-:-:S05]  /*0d90*/  FSEL R7, R7, RZ, P1 ;  /* 0x000000ff07077208 */ /* 0x000fca0000800000 */
[----:B------:R5:W-:Y:S01]  /*0da0*/  STS.128 [R12], R4 ;  /* 0x000000040c007388 */ /* 0x000be20000000c00 */
[----:B------:R-:W-:Y:S01]  /*0db0*/  BAR.SYNC.DEFER_BLOCKING 0x0 ;  /* 0x0000000000007b1d */ /* 0x000fe20000010000 */
[C---:B------:R-:W-:Y:S02]  /*0dc0*/  LOP3.LUT R19, R3.reuse, 0x80, RZ, 0xfc, !PT ;  /* 0x0000008003137812 */ /* 0x040fe400078efcff */
[----:B------:R-:W-:Y:S02]  /*0dd0*/  ISETP.LT.AND P2, PT, R3, 0x800, !P0 ;  /* 0x000008000300780c */ /* 0x000fe40004741270 */
[----:B------:R-:W-:Y:S02]  /*0de0*/  ISETP.LT.AND P1, PT, R19, 0x800, !P0 ;  /* 0x000008001300780c */ /* 0x000fe40004721270 */
[----:B------:R-:W-:Y:S01]  /*0df0*/  LEA R21, R3, R2, 0x4 ;  /* 0x0000000203157211 */ /* 0x000fe200078e20ff */
[----:B------:R-:W3:Y:S04]  /*0e00*/  LDS R17, [R0] ;  /* 0x0000000000117984 */ /* 0x000ee80000000800 */
[----:B------:R-:W3:Y:S04]  /*0e10*/  LDS R16, [R0+0x200] ;  /* 0x0002000000107984 */ /* 0x000ee80000000800 */
[----:B------:R-:W4:Y:S01]  /*0e20*/  LDS R15, [R0+0x400] ;  /* 0x00040000000f7984 */ /* 0x000f220000000800 */
[----:B------:R-:W-:Y:S01]  /*0e30*/  IMAD R23, R19, 0x10, R2 ;  /* 0x0000001013177824 */ /* 0x000fe200078e0202 */
[----:B------:R-:W-:Y:S01]  /*0e40*/  LOP3.LUT R27, R3, 0x100, RZ, 0xfc, !PT ;  /* 0x00000100031b7812 */ /* 0x000fe200078efcff */
[----:B0-----:R-:W-:Y:S01]  /*0e50*/  IMAD.WIDE R18, R21, 0x4, R8 ;  /* 0x0000000415127825 */ /* 0x001fe200078e0208 */
[----:B------:R-:W-:-:S03]  /*0e60*/  LOP3.LUT R25, R3, 0x180, RZ, 0xfc, !PT ;  /* 0x0000018003197812 */ /* 0x000fc600078efcff */
[----:B------:R-:W-:Y:S01]  /*0e70*/  IMAD.WIDE R20, R23, 0x4, R8 ;  /* 0x0000000417147825 */ /* 0x000fe200078e0208 */
[C---:B------:R-:W-:Y:S02]  /*0e80*/  LOP3.LUT R23, R3.reuse, 0x200, RZ, 0xfc, !PT ;  /* 0x0000020003177812 */ /* 0x040fe400078efcff */
[C---:B-----5:R-:W-:Y:S02]  /*0e90*/  LOP3.LUT R7, R3.reuse, 0x280, RZ, 0xfc, !PT ;  /* 0x0000028003077812 */ /* 0x060fe400078efcff */
[----:B------:R-:W-:Y:S02]  /*0ea0*/  LOP3.LUT R5, R3, 0x300, RZ, 0xfc, !PT ;  /* 0x0000030003057812 */ /* 0x000fe400078efcff */
[----:B------:R-:W-:Y:S01]  /*0eb0*/  ISETP.LT.AND P5, PT, R27, 0x800, !P0 ;  /* 0x000008001b00780c */ /* 0x000fe200047a1270 */
[----:B-1----:R0:W-:Y:S01]  /*0ec0*/  @P2 STG.E desc[UR6][R18.64], R13 ;  /* 0x0000000d12002986 */ /* 0x0021e2000c101906 */
[----:B------:R-:W-:Y:S02]  /*0ed0*/  LOP3.LUT R3, R3, 0x380, RZ, 0xfc, !PT ;  /* 0x0000038003037812 */ /* 0x000fe400078efcff */
[----:B------:R-:W-:Y:S01]  /*0ee0*/  ISETP.LT.AND P4, PT, R25, 0x800, !P0 ;  /* 0x000008001900780c */ /* 0x000fe20004781270 */
[----:B--2---:R1:W-:Y:S01]  /*0ef0*/  @P1 STG.E desc[UR6][R20.64], R14 ;  /* 0x0000000e14001986 */ /* 0x0043e2000c101906 */
[----:B------:R-:W-:Y:S01]  /*0f00*/  ISETP.LT.AND P3, PT, R23, 0x800, !P0 ;  /* 0x000008001700780c */ /* 0x000fe20004761270 */
[----:B------:R-:W-:Y:S01]  /*0f10*/  IMAD R27, R27, 0x10, R2 ;  /* 0x000000101b1b7824 */ /* 0x000fe200078e0202 */
[----:B------:R-:W-:-:S02]  /*0f20*/  ISETP.LT.AND P2, PT, R7, 0x800, !P0 ;  /* 0x000008000700780c */ /* 0x000fc40004741270 */
[----:B------:R-:W-:Y:S02]  /*0f30*/  ISETP.LT.AND P1, PT, R5, 0x800, !P0 ;  /* 0x000008000500780c */ /* 0x000fe40004721270 */
[-C--:B------:R-:W-:Y:S01]  /*0f40*/  LEA R25, R25, R2.reuse, 0x4 ;  /* 0x0000000219197211 */ /* 0x080fe200078e20ff */
[--C-:B0-----:R-:W-:Y:S01]  /*0f50*/  IMAD R13, R23, 0x10, R2.reuse ;  /* 0x00000010170d7824 */ /* 0x101fe200078e0202 */
[----:B------:R-:W-:Y:S01]  /*0f60*/  ISETP.LT.AND P0, PT, R3, 0x800, !P0 ;  /* 0x000008000300780c */ /* 0x000fe20004701270 */
[----:B------:R-:W-:Y:S01]  /*0f70*/  IMAD R19, R7, 0x10, R2 ;  /* 0x0000001007137824 */ /* 0x000fe200078e0202 */
[----:B-1----:R-:W-:Y:S01]  /*0f80*/  LEA R21, R5, R2, 0x4 ;  /* 0x0000000205157211 */ /* 0x002fe200078e20ff */
[----:B------:R-:W-:-:S04]  /*0f90*/  IMAD.WIDE R4, R27, 0x4, R8 ;  /* 0x000000041b047825 */ /* 0x000fc800078e0208 */
[--C-:B------:R-:W-:Y:S01]  /*0fa0*/  IMAD.WIDE R6, R25, 0x4, R8.reuse ;  /* 0x0000000419067825 */ /* 0x100fe200078e0208 */
[----:B---3--:R0:W-:Y:S03]  /*0fb0*/  @P5 STG.E desc[UR6][R4.64], R10 ;  /* 0x0000000a04005986 */ /* 0x0081e6000c101906 */
[--C-:B------:R-:W-:Y:S01]  /*0fc0*/  IMAD.WIDE R12, R13, 0x4, R8.reuse ;  /* 0x000000040d0c7825 */ /* 0x100fe200078e0208 */
[----:B----4-:R0:W-:Y:S03]  /*0fd0*/  @P4 STG.E desc[UR6][R6.64], R11 ;  /* 0x0000000b06004986 */ /* 0x0101e6000c101906 */
[--C-:B------:R-:W-:Y:S01]  /*0fe0*/  IMAD.WIDE R18, R19, 0x4, R8.reuse ;  /* 0x0000000413127825 */ /* 0x100fe200078e0208 */
[----:B------:R0:W-:Y:S03]  /*0ff0*/  @P3 STG.E desc[UR6][R12.64], R17 ;  /* 0x000000110c003986 */ /* 0x0001e6000c101906 */
[----:B------:R-:W-:Y:S01]  /*1000*/  IMAD.WIDE R20, R21, 0x4, R8 ;  /* 0x0000000415147825 */ /* 0x000fe200078e0208 */
[----:B------:R0:W-:Y:S04]  /*1010*/  @P2 STG.E desc[UR6][R18.64], R16 ;  /* 0x0000001012002986 */ /* 0x0001e8000c101906 */
[----:B------:R0:W-:Y:S02]  /*1020*/  @P1 STG.E desc[UR6][R20.64], R15 ;  /* 0x0000000f14001986 */ /* 0x0001e4000c101906 */
[----:B0-----:R-:W-:Y:S05]  /*1030*/  @!P0 EXIT ;  /* 0x000000000000894d */ /* 0x001fea0003800000 */
[----:B0-----:R-:W0:Y:S01]  /*1040*/  LDS R5, [R0+0x600] ;  /* 0x0006000000057984 */ /* 0x001e220000000800 */
[----:B------:R-:W-:-:S04]  /*1050*/  IMAD R3, R3, 0x10, R2 ;  /* 0x0000001003037824 */ /* 0x000fc800078e0202 */
[----:B------:R-:W-:-:S05]  /*1060*/  IMAD.WIDE R8, R3, 0x4, R8 ;  /* 0x0000000403087825 */ /* 0x000fca00078e0208 */
[----:B0-----:R-:W-:Y:S01]  /*1070*/  STG.E desc[UR6][R8.64], R5 ;  /* 0x0000000508007986 */ /* 0x001fe2000c101906 */
[----:B------:R-:W-:Y:S05]  /*1080*/  EXIT ;  /* 0x000000000000794d */ /* 0x000fea0003800000 */
.L_x_0:
[----:B------:R-:W-:-:S00]  /*1090*/  BRA `(.L_x_0) ;  /* 0xfffffffc00fc7947 */ /* 0x000fc0000383ffff */
[----:B------:R-:W-:-:S00]  /*10a0*/  NOP ;  /* 0x0000000000007918 */ /* 0x000fc00000000000 */
        /* <DEDUP_REMOVED lines=13> */
.L_x_1:


//--------------------- .nv.global.init           --------------------------
	.section	.nv.global.init,"aw",@progbits
.nv.global.init:
	.type		_$_str,@object
	.size		_$_str,(_$_str_$_2 - _$_str)
_$_str:
        /*0000*/ 	.byte	0x5f, 0x5f, 0x43, 0x55, 0x44, 0x41, 0x5f, 0x46, 0x54, 0x5a, 0x00
	.type		_$_str_$_2,@object
	.size		_$_str_$_2,(.L_1 - _$_str_$_2)
_$_str_$_2:
        /*000b*/ 	.byte	0x5f, 0x5f, 0x43, 0x55, 0x44, 0x41, 0x5f, 0x50, 0x52, 0x45, 0x43, 0x5f, 0x53, 0x51, 0x52, 0x54
        /*001b*/ 	.byte	0x00
.L_1:


//--------------------- .nv.shared.triton_poi_fused__native_batch_norm_legit_no_training_add_relu_26 --------------------------
	.section	.nv.shared.triton_poi_fused__native_batch_norm_legit_no_training_add_relu_26,"aw",@nobits
	.sectionflags	@""
	.align	16
	.zero		1024


//--------------------- .nv.constant0.triton_poi_fused__native_batch_norm_legit_no_training_add_relu_26 --------------------------
	.section	.nv.constant0.triton_poi_fused__native_batch_norm_legit_no_training_add_relu_26,"a",@progbits
	.sectionflags	@""
	.align	4
.nv.constant0.triton_poi_fused__native_batch_norm_legit_no_training_add_relu_26:
	.zero		592
